	.headerflags	@"EF_CUDA_TEXMODE_UNIFIED EF_CUDA_64BIT_ADDRESS EF_CUDA_ACCELERATORS EF_CUDA_SM90 EF_CUDA_VIRTUAL_SM(EF_CUDA_SM90)"
	.elftype	@"ET_EXEC"


//--------------------- .nv.info                  --------------------------
	.section	.nv.info,"",@"SHT_CUDA_INFO"
	.align	4


	//----- nvinfo : EIATTR_REGCOUNT
	.align		4
        /*0000*/ 	.byte	0x04, 0x2f
        /*0002*/ 	.short	(.L_3 - .L_2)
	.align		4
.L_2:
        /*0004*/ 	.word	index@(triton_poi_fused__native_batch_norm_legit_no_training_relu_2)
        /*0008*/ 	.word	0x00000011


	//----- nvinfo : EIATTR_MIN_STACK_SIZE
	.align		4
.L_3:
        /*000c*/ 	.byte	0x04, 0x12
        /*000e*/ 	.short	(.L_5 - .L_4)
	.align		4
.L_4:
        /*0010*/ 	.word	index@(triton_poi_fused__native_batch_norm_legit_no_training_relu_2)
        /*0014*/ 	.word	0x00000000


	//----- nvinfo : EIATTR_FRAME_SIZE
	.align		4
.L_5:
        /*0018*/ 	.byte	0x04, 0x11
        /*001a*/ 	.short	(.L_7 - .L_6)
	.align		4
.L_6:
        /*001c*/ 	.word	index@(triton_poi_fused__native_batch_norm_legit_no_training_relu_2)
        /*0020*/ 	.word	0x00000000


	//----- nvinfo : EIATTR_MIN_STACK_SIZE
	.align		4
.L_7:
        /*0024*/ 	.byte	0x04, 0x12
        /*0026*/ 	.short	(.L_9 - .L_8)
	.align		4
.L_8:
        /*0028*/ 	.word	index@(triton_poi_fused__native_batch_norm_legit_no_training_relu_2)
        /*002c*/ 	.word	0x00000000
.L_9:


//--------------------- .nv.info.triton_poi_fused__native_batch_norm_legit_no_training_relu_2 --------------------------
	.section	.nv.info.triton_poi_fused__native_batch_norm_legit_no_training_relu_2,"",@"SHT_CUDA_INFO"
	.sectionflags	@""
	.align	4


	//----- nvinfo : EIATTR_CUDA_API_VERSION
	.align		4
        /*0000*/ 	.byte	0x04, 0x37
        /*0002*/ 	.short	(.L_11 - .L_10)
.L_10:
        /*0004*/ 	.word	0x0000007c


	//----- nvinfo : EIATTR_KPARAM_INFO
	.align		4
.L_11:
        /*0008*/ 	.byte	0x04, 0x17
        /*000a*/ 	.short	(.L_13 - .L_12)
.L_12:
        /*000c*/ 	.word	0x00000000
        /*0010*/ 	.short	0x0006
        /*0012*/ 	.short	0x0030
        /*0014*/ 	.byte	0x00, 0xf0, 0x11, 0x00


	//----- nvinfo : EIATTR_KPARAM_INFO
	.align		4
.L_13:
        /*0018*/ 	.byte	0x04, 0x17
        /*001a*/ 	.short	(.L_15 - .L_14)
.L_14:
        /*001c*/ 	.word	0x00000000
        /*0020*/ 	.short	0x0005
        /*0022*/ 	.short	0x0028
        /*0024*/ 	.byte	0x00, 0xf4, 0x21, 0x00


	//----- nvinfo : EIATTR_KPARAM_INFO
	.align		4
.L_15:
        /*0028*/ 	.byte	0x04, 0x17
        /*002a*/ 	.short	(.L_17 - .L_16)
.L_16:
        /*002c*/ 	.word	0x00000000
        /*0030*/ 	.short	0x0004
        /*0032*/ 	.short	0x0020
        /*0034*/ 	.byte	0x00, 0xf4, 0x21, 0x00


	//----- nvinfo : EIATTR_KPARAM_INFO
	.align		4
.L_17:
        /*0038*/ 	.byte	0x04, 0x17
        /*003a*/ 	.short	(.L_19 - .L_18)
.L_18:
        /*003c*/ 	.word	0x00000000
        /*0040*/ 	.short	0x0003
        /*0042*/ 	.short	0x0018
        /*0044*/ 	.byte	0x00, 0xf4, 0x21, 0x00


	//----- nvinfo : EIATTR_KPARAM_INFO
	.align		4
.L_19:
        /*0048*/ 	.byte	0x04, 0x17
        /*004a*/ 	.short	(.L_21 - .L_20)
.L_20:
        /*004c*/ 	.word	0x00000000
        /*0050*/ 	.short	0x0002
        /*0052*/ 	.short	0x0010
        /*0054*/ 	.byte	0x00, 0xf4, 0x21, 0x00


	//----- nvinfo : EIATTR_KPARAM_INFO
	.align		4
.L_21:
        /*0058*/ 	.byte	0x04, 0x17
        /*005a*/ 	.short	(.L_23 - .L_22)
.L_22:
        /*005c*/ 	.word	0x00000000
        /*0060*/ 	.short	0x0001
        /*0062*/ 	.short	0x0008
        /*0064*/ 	.byte	0x00, 0xf4, 0x21, 0x00


	//----- nvinfo : EIATTR_KPARAM_INFO
	.align		4
.L_23:
        /*0068*/ 	.byte	0x04, 0x17
        /*006a*/ 	.short	(.L_25 - .L_24)
.L_24:
        /*006c*/ 	.word	0x00000000
        /*0070*/ 	.short	0x0000
        /*0072*/ 	.short	0x0000
        /*0074*/ 	.byte	0x00, 0xf4, 0x21, 0x00


	//----- nvinfo : EIATTR_SPARSE_MMA_MASK
	.align		4
.L_25:
        /*0078*/ 	.byte	0x03, 0x50
        /*007a*/ 	.short	0x0000


	//----- nvinfo : EIATTR_MAXREG_COUNT
	.align		4
        /*007c*/ 	.byte	0x03, 0x1b
        /*007e*/ 	.short	0x00ff


	//----- nvinfo : EIATTR_EXIT_INSTR_OFFSETS
	.align		4
        /*0080*/ 	.byte	0x04, 0x1c
        /*0082*/ 	.short	(.L_27 - .L_26)


	//   ....[0]....
.L_26:
        /*0084*/ 	.word	0x00000350


	//----- nvinfo : EIATTR_REQNTID
	.align		4
.L_27:
        /*0088*/ 	.byte	0x04, 0x10
        /*008a*/ 	.short	(.L_29 - .L_28)
.L_28:
        /*008c*/ 	.word	0x00000100
        /*0090*/ 	.word	0x00000001
        /*0094*/ 	.word	0x00000001


	//----- nvinfo : EIATTR_CBANK_PARAM_SIZE
	.align		4
.L_29:
        /*0098*/ 	.byte	0x03, 0x19
        /*009a*/ 	.short	0x0034


	//----- nvinfo : EIATTR_PARAM_CBANK
	.align		4
        /*009c*/ 	.byte	0x04, 0x0a
        /*009e*/ 	.short	(.L_31 - .L_30)
	.align		4
.L_30:
        /*00a0*/ 	.word	index@(.nv.constant0.triton_poi_fused__native_batch_norm_legit_no_training_relu_2)
        /*00a4*/ 	.short	0x0210
        /*00a6*/ 	.short	0x0034


	//----- nvinfo : EIATTR_SW_WAR
	.align		4
.L_31:
        /*00a8*/ 	.byte	0x04, 0x36
        /*00aa*/ 	.short	(.L_33 - .L_32)
.L_32:
        /*00ac*/ 	.word	0x00000008
.L_33:


//--------------------- .nv.callgraph             --------------------------
	.section	.nv.callgraph,"",@"SHT_CUDA_CALLGRAPH"
	.align	4
	.sectionentsize	8
	.align		4
        /*0000*/ 	.word	0x00000000
	.align		4
        /*0004*/ 	.word	0xffffffff
	.align		4
        /*0008*/ 	.word	0x00000000
	.align		4
        /*000c*/ 	.word	0xfffffffe
	.align		4
        /*0010*/ 	.word	0x00000000
	.align		4
        /*0014*/ 	.word	0xfffffffd
	.align		4
        /*0018*/ 	.word	0x00000000
	.align		4
        /*001c*/ 	.word	0xfffffffc


//--------------------- .nv.constant4             --------------------------
	.section	.nv.constant4,"a",@progbits
	.align	8
	.align		8
.nv.constant4:
        /*0000*/ 	.dword	_$_str
	.align		8
        /*0008*/ 	.dword	_$_str_$_2


//--------------------- .text.triton_poi_fused__native_batch_norm_legit_no_training_relu_2 --------------------------
	.section	.text.triton_poi_fused__native_batch_norm_legit_no_training_relu_2,"ax",@progbits
	.align	128
        .global         triton_poi_fused__native_batch_norm_legit_no_training_relu_2
        .type           triton_poi_fused__native_batch_norm_legit_no_training_relu_2,@function
        .size           triton_poi_fused__native_batch_norm_legit_no_training_relu_2,(.L_x_1 - triton_poi_fused__native_batch_norm_legit_no_training_relu_2)
        .other          triton_poi_fused__native_batch_norm_legit_no_training_relu_2,@"STO_CUDA_ENTRY STV_DEFAULT"
triton_poi_fused__native_batch_norm_legit_no_training_relu_2:
.text.triton_poi_fused__native_batch_norm_legit_no_training_relu_2:
[----:B------:R-:W-:Y:S01]  /*0000*/  LDC R1, c[0x0][0x28] ;  /* 0x00000a00ff017b82 */ /* 0x000fe20000000800 */
[----:B------:R-:W1:Y:S07]  /*0010*/  S2R R0, SR_TID.X ;  /* 0x0000000000007919 */ /* 0x000e6e0000002100 */
[----:B------:R-:W2:Y:S01]  /*0020*/  LDC.64 R6, c[0x0][0x220] ;  /* 0x00008800ff067b82 */ /* 0x000ea20000000a00 */
[----:B------:R-:W-:Y:S01]  /*0030*/  ULDC.64 UR4, c[0x0][0x208] ;  /* 0x0000820000047ab9 */ /* 0x000fe20000000a00 */
[----:B------:R-:W3:Y:S06]  /*0040*/  S2R R5, SR_CTAID.X ;  /* 0x0000000000057919 */ /* 0x000eec0000002500 */
[----:B------:R-:W4:Y:S08]  /*0050*/  LDC.64 R8, c[0x0][0x228] ;  /* 0x00008a00ff087b82 */ /* 0x000f300000000a00 */
[----:B------:R-:W5:Y:S01]  /*0060*/  LDC.64 R10, c[0x0][0x230] ;  /* 0x00008c00ff0a7b82 */ /* 0x000f620000000a00 */
[----:B-1----:R-:W-:-:S02]  /*0070*/  SHF.L.U32 R0, R0, 0x1, RZ ;  /* 0x0000000100007819 */ /* 0x002fc400000006ff */
[----:B---3--:R-:W-:Y:S02]  /*0080*/  SHF.R.S32.HI R3, RZ, 0x16, R5 ;  /* 0x00000016ff037819 */ /* 0x008fe40000011405 */
[----:B------:R-:W-:Y:S02]  /*0090*/  LOP3.LUT R0, R0, 0x1fe, RZ, 0xc0, !PT ;  /* 0x000001fe00007812 */ /* 0x000fe400078ec0ff */
[----:B------:R-:W-:Y:S02]  /*00a0*/  SGXT R3, R3, 0x1 ;  /* 0x000000010303781a */ /* 0x000fe40000000200 */
[----:B------:R-:W-:Y:S02]  /*00b0*/  LEA R0, R5, R0, 0x9 ;  /* 0x0000000005007211 */ /* 0x000fe400078e48ff */
[----:B------:R-:W1:Y:S02]  /*00c0*/  LDC.64 R4, c[0x0][0x218] ;  /* 0x00008600ff047b82 */ /* 0x000e640000000a00 */
[----:B------:R-:W-:-:S04]  /*00d0*/  LEA.HI R3, R3, R0, RZ, 0xe ;  /* 0x0000000003037211 */ /* 0x000fc800078f70ff */
[----:B------:R-:W-:-:S04]  /*00e0*/  SHF.R.S32.HI R3, RZ, 0xe, R3 ;  /* 0x0000000eff037819 */ /* 0x000fc80000011403 */
[----:B------:R-:W-:-:S04]  /*00f0*/  LEA.HI R2, R3, R3, RZ, 0x6 ;  /* 0x0000000303027211 */ /* 0x000fc800078f30ff */
[----:B------:R-:W-:-:S04]  /*0100*/  LOP3.LUT R2, R2, 0xffffffc0, RZ, 0xc0, !PT ;  /* 0xffffffc002027812 */ /* 0x000fc800078ec0ff */
[----:B------:R-:W-:Y:S02]  /*0110*/  IADD3 R13, R3, -R2, RZ ;  /* 0x80000002030d7210 */ /* 0x000fe40007ffe0ff */
[----:B------:R-:W3:Y:S03]  /*0120*/  LDC.64 R2, c[0x0][0x210] ;  /* 0x00008400ff027b82 */ /* 0x000ee60000000a00 */
[----:B--2---:R-:W-:-:S06]  /*0130*/  IMAD.WIDE R6, R13, 0x4, R6 ;  /* 0x000000040d067825 */ /* 0x004fcc00078e0206 */
[----:B------:R-:W2:Y:S01]  /*0140*/  LDG.E.EL R6, desc[UR4][R6.64] ;  /* 0x0000000406067981 */ /* 0x000ea2000c2e1900 */
[----:B-1----:R-:W-:-:S05]  /*0150*/  IMAD.WIDE R4, R13, 0x4, R4 ;  /* 0x000000040d047825 */ /* 0x002fca00078e0204 */
[----:B------:R1:W2:Y:S01]  /*0160*/  LDG.E.EL R12, desc[UR4][R4.64] ;  /* 0x00000004040c7981 */ /* 0x0002a2000c2e1900 */
[----:B---3--:R-:W-:Y:S01]  /*0170*/  IMAD.WIDE R2, R0, 0x4, R2 ;  /* 0x0000000400027825 */ /* 0x008fe200078e0202 */
[----:B------:R-:W-:Y:S01]  /*0180*/  HFMA2.MMA R14, -RZ, RZ, 1.625, 0 ;  /* 0x3e800000ff0e7435 */ /* 0x000fe200000001ff */
[----:B-1----:R-:W1:Y:S04]  /*0190*/  LDC.64 R4, c[0x0][0x238] ;  /* 0x00008e00ff047b82 */ /* 0x002e680000000a00 */
[----:B------:R-:W3:Y:S01]  /*01a0*/  LDG.E.64 R2, desc[UR4][R2.64] ;  /* 0x0000000402027981 */ /* 0x000ee2000c1e1b00 */
[----:B----4-:R-:W-:-:S04]  /*01b0*/  IMAD.WIDE R8, R13, 0x4, R8 ;  /* 0x000000040d087825 */ /* 0x010fc800078e0208 */
[----:B-----5:R-:W-:Y:S02]  /*01c0*/  IMAD.WIDE R10, R13, 0x4, R10 ;  /* 0x000000040d0a7825 */ /* 0x020fe400078e020a */
[----:B------:R-:W4:Y:S04]  /*01d0*/  LDG.E.EL R8, desc[UR4][R8.64] ;  /* 0x0000000408087981 */ /* 0x000f28000c2e1900 */
[----:B------:R-:W4:Y:S01]  /*01e0*/  LDG.E.EL R11, desc[UR4][R10.64] ;  /* 0x000000040a0b7981 */ /* 0x000f22000c2e1900 */
[----:B-1----:R-:W-:-:S04]  /*01f0*/  IMAD.WIDE R4, R0, 0x4, R4 ;  /* 0x0000000400047825 */ /* 0x002fc800078e0204 */
[----:B--2---:R-:W-:-:S04]  /*0200*/  FADD R6, R6, 9.9999997473787516356e-06 ;  /* 0x3727c5ac06067421 */ /* 0x004fc80000000000 */
[----:B------:R-:W1:Y:S02]  /*0210*/  MUFU.SQRT R7, R6 ;  /* 0x0000000600077308 */ /* 0x000e640000002000 */
[C---:B-1----:R-:W-:Y:S02]  /*0220*/  FSETP.GT.AND P0, PT, R7.reuse, 8.50705917302346158658e+37, PT ;  /* 0x7e8000000700780b */ /* 0x042fe40003f04000 */
[----:B------:R-:W-:-:S11]  /*0230*/  FSETP.GEU.AND P1, PT, R7, 1.175494350822287508e-38, PT ;  /* 0x008000000700780b */ /* 0x000fd60003f2e000 */
[----:B------:R-:W-:-:S04]  /*0240*/  @P0 FMUL R7, R7, 0.25 ;  /* 0x3e80000007070820 */ /* 0x000fc80000400000 */
[----:B------:R-:W-:-:S06]  /*0250*/  @!P1 FMUL R7, R7, 16777216 ;  /* 0x4b80000007079820 */ /* 0x000fcc0000400000 */
[----:B------:R-:W1:Y:S01]  /*0260*/  MUFU.RCP R7, R7 ;  /* 0x0000000700077308 */ /* 0x000e620000001000 */
[----:B------:R-:W-:Y:S01]  /*0270*/  FSEL R14, R14, 1, P0 ;  /* 0x3f8000000e0e7808 */ /* 0x000fe20000000000 */
[----:B---3--:R-:W-:-:S04]  /*0280*/  FADD R2, R2, -R12 ;  /* 0x8000000c02027221 */ /* 0x008fc80000000000 */
[----:B------:R-:W-:Y:S01]  /*0290*/  @!P1 FMUL R14, R14, 16777216 ;  /* 0x4b8000000e0e9820 */ /* 0x000fe20000400000 */
[----:B------:R-:W-:-:S03]  /*02a0*/  FADD R3, R3, -R12 ;  /* 0x8000000c03037221 */ /* 0x000fc60000000000 */
[----:B-1----:R-:W-:-:S04]  /*02b0*/  FMUL R14, R7, R14 ;  /* 0x0000000e070e7220 */ /* 0x002fc80000400000 */
[-C--:B------:R-:W-:Y:S01]  /*02c0*/  FMUL R2, R2, R14.reuse ;  /* 0x0000000e02027220 */ /* 0x080fe20000400000 */
[----:B------:R-:W-:-:S03]  /*02d0*/  FMUL R14, R3, R14 ;  /* 0x0000000e030e7220 */ /* 0x000fc60000400000 */
[C-C-:B----4-:R-:W-:Y:S01]  /*02e0*/  FFMA R2, R8.reuse, R2, R11.reuse ;  /* 0x0000000208027223 */ /* 0x150fe2000000000b */
[----:B------:R-:W-:-:S04]  /*02f0*/  FFMA R14, R8, R14, R11 ;  /* 0x0000000e080e7223 */ /* 0x000fc8000000000b */
[----:B------:R-:W-:Y:S02]  /*0300*/  FSETP.GEU.AND P0, PT, R2, RZ, PT ;  /* 0x000000ff0200720b */ /* 0x000fe40003f0e000 */
[----:B------:R-:W-:Y:S02]  /*0310*/  FSETP.GEU.AND P1, PT, R14, RZ, PT ;  /* 0x000000ff0e00720b */ /* 0x000fe40003f2e000 */
[----:B------:R-:W-:Y:S02]  /*0320*/  FSEL R2, R2, RZ, P0 ;  /* 0x000000ff02027208 */ /* 0x000fe40000000000 */
[----:B------:R-:W-:-:S05]  /*0330*/  FSEL R3, R14, RZ, P1 ;  /* 0x000000ff0e037208 */ /* 0x000fca0000800000 */
[----:B------:R-:W-:Y:S01]  /*0340*/  STG.E.64 desc[UR4][R4.64], R2 ;  /* 0x0000000204007986 */ /* 0x000fe2000c101b04 */
[----:B------:R-:W-:Y:S05]  /*0350*/  EXIT ;  /* 0x000000000000794d */ /* 0x000fea0003800000 */
.L_x_0:
[----:B------:R-:W-:-:S00]  /*0360*/  BRA `(.L_x_0) ;  /* 0xfffffffc00fc7947 */ /* 0x000fc0000383ffff */
[----:B------:R-:W-:-:S00]  /*0370*/  NOP ;  /* 0x0000000000007918 */ /* 0x000fc00000000000 */
        /* <DEDUP_REMOVED lines=8> */
.L_x_1:


//--------------------- .nv.global.init           --------------------------
	.section	.nv.global.init,"aw",@progbits
.nv.global.init:
	.type		_$_str,@object
	.size		_$_str,(_$_str_$_2 - _$_str)
_$_str:
        /*0000*/ 	.byte	0x5f, 0x5f, 0x43, 0x55, 0x44, 0x41, 0x5f, 0x46, 0x54, 0x5a, 0x00
	.type		_$_str_$_2,@object
	.size		_$_str_$_2,(.L_1 - _$_str_$_2)
_$_str_$_2:
        /*000b*/ 	.byte	0x5f, 0x5f, 0x43, 0x55, 0x44, 0x41, 0x5f, 0x50, 0x52, 0x45, 0x43, 0x5f, 0x53, 0x51, 0x52, 0x54
        /*001b*/ 	.byte	0x00
.L_1:


//--------------------- .nv.constant0.triton_poi_fused__native_batch_norm_legit_no_training_relu_2 --------------------------
	.section	.nv.constant0.triton_poi_fused__native_batch_norm_legit_no_training_relu_2,"a",@progbits
	.sectionflags	@""
	.align	4
.nv.constant0.triton_poi_fused__native_batch_norm_legit_no_training_relu_2:
	.zero		580
